//
// Generated by NVIDIA NVVM Compiler
//
// Compiler Build ID: CL-36424714
// Cuda compilation tools, release 13.0, V13.0.88
// Based on NVVM 20.0.0
//

.version 9.0
.target sm_100
.address_size 64

	// .globl	_Z14dummy_functionPij

.visible .entry _Z14dummy_functionPij(
	.param .u64 .ptr .align 1 _Z14dummy_functionPij_param_0,
	.param .u32 _Z14dummy_functionPij_param_1
)
{
	.reg .pred 	%p<20>;
	.reg .b32 	%r<71>;
	.reg .b64 	%rd<21>;

	ld.param.u64 	%rd2, [_Z14dummy_functionPij_param_0];
	ld.param.u32 	%r30, [_Z14dummy_functionPij_param_1];
	cvta.to.global.u64 	%rd1, %rd2;
	mov.u32 	%r31, %ctaid.x;
	mov.u32 	%r32, %ntid.x;
	mov.u32 	%r33, %tid.x;
	mad.lo.s32 	%r1, %r31, %r32, %r33;
	setp.eq.s32 	%p1, %r30, 0;
	mov.u32 	%r34, %nctaid.x;
	mul.lo.s32 	%r2, %r32, %r34;
	@%p1 bra 	$L__BB0_37;
	mov.b32 	%r62, 0;
$L__BB0_2:
	add.s32 	%r4, %r62, %r1;
	setp.ge.u32 	%p2, %r4, %r30;
	@%p2 bra 	$L__BB0_4;
	mul.wide.s32 	%rd3, %r4, 4;
	add.s64 	%rd4, %rd1, %rd3;
	ld.global.u32 	%r36, [%rd4];
	add.s32 	%r37, %r36, %r1;
	st.global.u32 	[%rd4], %r37;
$L__BB0_4:
	add.s32 	%r62, %r62, %r2;
	setp.lt.u32 	%p3, %r62, %r30;
	@%p3 bra 	$L__BB0_2;
	mov.b32 	%r63, 0;
$L__BB0_6:
	add.s32 	%r7, %r63, %r1;
	setp.ge.u32 	%p4, %r7, %r30;
	@%p4 bra 	$L__BB0_8;
	mul.wide.s32 	%rd5, %r7, 4;
	add.s64 	%rd6, %rd1, %rd5;
	ld.global.u32 	%r39, [%rd6];
	add.s32 	%r40, %r39, %r1;
	st.global.u32 	[%rd6], %r40;
$L__BB0_8:
	add.s32 	%r63, %r63, %r2;
	setp.lt.u32 	%p5, %r63, %r30;
	@%p5 bra 	$L__BB0_6;
	mov.b32 	%r64, 0;
$L__BB0_10:
	add.s32 	%r10, %r64, %r1;
	setp.ge.u32 	%p6, %r10, %r30;
	@%p6 bra 	$L__BB0_12;
	mul.wide.s32 	%rd7, %r10, 4;
	add.s64 	%rd8, %rd1, %rd7;
	ld.global.u32 	%r42, [%rd8];
	add.s32 	%r43, %r42, %r1;
	st.global.u32 	[%rd8], %r43;
$L__BB0_12:
	add.s32 	%r64, %r64, %r2;
	setp.lt.u32 	%p7, %r64, %r30;
	@%p7 bra 	$L__BB0_10;
	mov.b32 	%r65, 0;
$L__BB0_14:
	add.s32 	%r13, %r65, %r1;
	setp.ge.u32 	%p8, %r13, %r30;
	@%p8 bra 	$L__BB0_16;
	mul.wide.s32 	%rd9, %r13, 4;
	add.s64 	%rd10, %rd1, %rd9;
	ld.global.u32 	%r45, [%rd10];
	add.s32 	%r46, %r45, %r1;
	st.global.u32 	[%rd10], %r46;
$L__BB0_16:
	add.s32 	%r65, %r65, %r2;
	setp.lt.u32 	%p9, %r65, %r30;
	@%p9 bra 	$L__BB0_14;
	mov.b32 	%r66, 0;
$L__BB0_18:
	add.s32 	%r16, %r66, %r1;
	setp.ge.u32 	%p10, %r16, %r30;
	@%p10 bra 	$L__BB0_20;
	mul.wide.s32 	%rd11, %r16, 4;
	add.s64 	%rd12, %rd1, %rd11;
	ld.global.u32 	%r48, [%rd12];
	add.s32 	%r49, %r48, %r1;
	st.global.u32 	[%rd12], %r49;
$L__BB0_20:
	add.s32 	%r66, %r66, %r2;
	setp.lt.u32 	%p11, %r66, %r30;
	@%p11 bra 	$L__BB0_18;
	mov.b32 	%r67, 0;
$L__BB0_22:
	add.s32 	%r19, %r67, %r1;
	setp.ge.u32 	%p12, %r19, %r30;
	@%p12 bra 	$L__BB0_24;
	mul.wide.s32 	%rd13, %r19, 4;
	add.s64 	%rd14, %rd1, %rd13;
	ld.global.u32 	%r51, [%rd14];
	add.s32 	%r52, %r51, %r1;
	st.global.u32 	[%rd14], %r52;
$L__BB0_24:
	add.s32 	%r67, %r67, %r2;
	setp.lt.u32 	%p13, %r67, %r30;
	@%p13 bra 	$L__BB0_22;
	mov.b32 	%r68, 0;
$L__BB0_26:
	add.s32 	%r22, %r68, %r1;
	setp.ge.u32 	%p14, %r22, %r30;
	@%p14 bra 	$L__BB0_28;
	mul.wide.s32 	%rd15, %r22, 4;
	add.s64 	%rd16, %rd1, %rd15;
	ld.global.u32 	%r54, [%rd16];
	add.s32 	%r55, %r54, %r1;
	st.global.u32 	[%rd16], %r55;
$L__BB0_28:
	add.s32 	%r68, %r68, %r2;
	setp.lt.u32 	%p15, %r68, %r30;
	@%p15 bra 	$L__BB0_26;
	mov.b32 	%r69, 0;
$L__BB0_30:
	add.s32 	%r25, %r69, %r1;
	setp.ge.u32 	%p16, %r25, %r30;
	@%p16 bra 	$L__BB0_32;
	mul.wide.s32 	%rd17, %r25, 4;
	add.s64 	%rd18, %rd1, %rd17;
	ld.global.u32 	%r57, [%rd18];
	add.s32 	%r58, %r57, %r1;
	st.global.u32 	[%rd18], %r58;
$L__BB0_32:
	add.s32 	%r69, %r69, %r2;
	setp.lt.u32 	%p17, %r69, %r30;
	@%p17 bra 	$L__BB0_30;
	mov.b32 	%r70, 0;
$L__BB0_34:
	add.s32 	%r28, %r70, %r1;
	setp.ge.u32 	%p18, %r28, %r30;
	@%p18 bra 	$L__BB0_36;
	mul.wide.s32 	%rd19, %r28, 4;
	add.s64 	%rd20, %rd1, %rd19;
	ld.global.u32 	%r60, [%rd20];
	add.s32 	%r61, %r60, %r1;
	st.global.u32 	[%rd20], %r61;
$L__BB0_36:
	add.s32 	%r70, %r70, %r2;
	setp.lt.u32 	%p19, %r70, %r30;
	@%p19 bra 	$L__BB0_34;
$L__BB0_37:
	ret;

}


// ===== COMPILED SASS (sm_100) =====

	.target	sm_100

	.elftype	@"ET_EXEC"


//--------------------- .note.nv.tkinfo           --------------------------
	.section	.note.nv.tkinfo,"",@"SHT_NOTE"
	.sectionflags	@"SHF_NOTE_NV_TKINFO"
	.tkinfo
        /*0018*/ 	.word	0x00000002
        /*0030*/ 	.string	""
        /*0030*/ 	.string	"ptxas"
        /*0030*/ 	.string	"Cuda compilation tools, release 13.0, V13.0.88"
        /*0030*/ 	.string	"Build cuda_13.0.r13.0/compiler.36424714_0"
        /*0030*/ 	.string	"-arch sm_100 -m 64 "



//--------------------- .note.nv.cuinfo           --------------------------
	.section	.note.nv.cuinfo,"",@"SHT_NOTE"
	.sectionflags	@"SHF_NOTE_NV_CUINFO"
        /*0018*/ 	.short	0x0002
        /*001a*/ 	.short	0x0064
        /*001c*/ 	.short	0x0082
	.zero		2


//--------------------- .nv.info                  --------------------------
	.section	.nv.info,"",@"SHT_CUDA_INFO"
	.align	4


	//----- nvinfo : EIATTR_REGCOUNT
	.align		4
        /*0000*/ 	.byte	0x04, 0x2f
        /*0002*/ 	.short	(.L_1 - .L_0)
	.align		4
.L_0:
        /*0004*/ 	.word	index@(_Z14dummy_functionPij)
        /*0008*/ 	.word	0x0000000c


	//----- nvinfo : EIATTR_FRAME_SIZE
	.align		4
.L_1:
        /*000c*/ 	.byte	0x04, 0x11
        /*000e*/ 	.short	(.L_3 - .L_2)
	.align		4
.L_2:
        /*0010*/ 	.word	index@(_Z14dummy_functionPij)
        /*0014*/ 	.word	0x00000000


	//----- nvinfo : EIATTR_MIN_STACK_SIZE
	.align		4
.L_3:
        /*0018*/ 	.byte	0x04, 0x12
        /*001a*/ 	.short	(.L_5 - .L_4)
	.align		4
.L_4:
        /*001c*/ 	.word	index@(_Z14dummy_functionPij)
        /*0020*/ 	.word	0x00000000
.L_5:


//--------------------- .nv.compat                --------------------------
	.section	.nv.compat,"",@"SHT_CUDA_COMPAT_INFO"
	.align	4
        /*0000*/ 	.byte	0x02, 0x09, 0x00, 0x00, 0x02, 0x02, 0x01, 0x00, 0x02, 0x05, 0x05, 0x00, 0x03, 0x07, 0x01, 0x01
        /*0010*/ 	.byte	0x02, 0x03, 0x00, 0x00, 0x02, 0x06, 0x01, 0x00, 0x04, 0x0b, 0x08, 0x00, 0x09, 0x00, 0x00, 0x00
        /*0020*/ 	.byte	0x00, 0x00, 0x00, 0x00


//--------------------- .nv.info._Z14dummy_functionPij --------------------------
	.section	.nv.info._Z14dummy_functionPij,"",@"SHT_CUDA_INFO"
	.sectionflags	@""
	.align	4


	//----- nvinfo : EIATTR_CUDA_API_VERSION
	.align		4
        /*0000*/ 	.byte	0x04, 0x37
        /*0002*/ 	.short	(.L_7 - .L_6)
.L_6:
        /*0004*/ 	.word	0x00000082


	//----- nvinfo : EIATTR_KPARAM_INFO
	.align		4
.L_7:
        /*0008*/ 	.byte	0x04, 0x17
        /*000a*/ 	.short	(.L_9 - .L_8)
.L_8:
        /*000c*/ 	.word	0x00000000
        /*0010*/ 	.short	0x0001
        /*0012*/ 	.short	0x0008
        /*0014*/ 	.byte	0x00, 0xf0, 0x11, 0x00


	//----- nvinfo : EIATTR_KPARAM_INFO
	.align		4
.L_9:
        /*0018*/ 	.byte	0x04, 0x17
        /*001a*/ 	.short	(.L_11 - .L_10)
.L_10:
        /*001c*/ 	.word	0x00000000
        /*0020*/ 	.short	0x0000
        /*0022*/ 	.short	0x0000
        /*0024*/ 	.byte	0x00, 0xf5, 0x21, 0x00


	//----- nvinfo : EIATTR_SPARSE_MMA_MASK
	.align		4
.L_11:
        /*0028*/ 	.byte	0x03, 0x50
        /*002a*/ 	.short	0x0000


	//----- nvinfo : EIATTR_MAXREG_COUNT
	.align		4
        /*002c*/ 	.byte	0x03, 0x1b
        /*002e*/ 	.short	0x00ff


	//----- nvinfo : EIATTR_MERCURY_ISA_VERSION
	.align		4
        /*0030*/ 	.byte	0x03, 0x5f
        /*0032*/ 	.short	0x0101


	//----- nvinfo : EIATTR_VRC_CTA_INIT_COUNT
	.align		4
        /*0034*/ 	.byte	0x02, 0x4a
	.zero		1
	.zero		1


	//----- nvinfo : EIATTR_EXIT_INSTR_OFFSETS
	.align		4
        /*0038*/ 	.byte	0x04, 0x1c
        /*003a*/ 	.short	(.L_13 - .L_12)


	//   ....[0]....
.L_12:
        /*003c*/ 	.word	0x00000070


	//   ....[1]....
        /*0040*/ 	.word	0x00000920


	//----- nvinfo : EIATTR_CRS_STACK_SIZE
	.align		4
.L_13:
        /*0044*/ 	.byte	0x04, 0x1e
        /*0046*/ 	.short	(.L_15 - .L_14)
.L_14:
        /*0048*/ 	.word	0x00000000


	//----- nvinfo : EIATTR_CBANK_PARAM_SIZE
	.align		4
.L_15:
        /*004c*/ 	.byte	0x03, 0x19
        /*004e*/ 	.short	0x000c


	//----- nvinfo : EIATTR_PARAM_CBANK
	.align		4
        /*0050*/ 	.byte	0x04, 0x0a
        /*0052*/ 	.short	(.L_17 - .L_16)
	.align		4
.L_16:
        /*0054*/ 	.word	index@(.nv.constant0._Z14dummy_functionPij)
        /*0058*/ 	.short	0x0380
        /*005a*/ 	.short	0x000c


	//----- nvinfo : EIATTR_SW_WAR
	.align		4
.L_17:
        /*005c*/ 	.byte	0x04, 0x36
        /*005e*/ 	.short	(.L_19 - .L_18)
.L_18:
        /*0060*/ 	.word	0x00000008
.L_19:


//--------------------- .nv.callgraph             --------------------------
	.section	.nv.callgraph,"",@"SHT_CUDA_CALLGRAPH"
	.align	4
	.sectionentsize	8
	.align		4
        /*0000*/ 	.word	0x00000000
	.align		4
        /*0004*/ 	.word	0xffffffff
	.align		4
        /*0008*/ 	.word	0x00000000
	.align		4
        /*000c*/ 	.word	0xfffffffe
	.align		4
        /*0010*/ 	.word	0x00000000
	.align		4
        /*0014*/ 	.word	0xfffffffd
	.align		4
        /*0018*/ 	.word	0x00000000
	.align		4
        /*001c*/ 	.word	0xfffffffc


//--------------------- .text._Z14dummy_functionPij --------------------------
	.section	.text._Z14dummy_functionPij,"ax",@progbits
	.align	128
        .global         _Z14dummy_functionPij
        .type           _Z14dummy_functionPij,@function
        .size           _Z14dummy_functionPij,(.L_x_28 - _Z14dummy_functionPij)
        .other          _Z14dummy_functionPij,@"STO_CUDA_ENTRY STV_DEFAULT"
_Z14dummy_functionPij:
.text._Z14dummy_functionPij:
[----:B------:R-:W-:Y:S01]  /*0000*/  LDC R1, c[0x0][0x37c] ;  /* 0x0000df00ff017b82 */ /* 0x000fe20000000800 */
[----:B------:R-:W0:Y:S01]  /*0010*/  LDCU UR4, c[0x0][0x388] ;  /* 0x00007100ff0477ac */ /* 0x000e220008000800 */
[----:B------:R-:W1:Y:S06]  /*0020*/  S2R R3, SR_TID.X ;  /* 0x0000000000037919 */ /* 0x000e6c0000002100 */
[----:B------:R-:W2:Y:S01]  /*0030*/  LDC R0, c[0x0][0x360] ;  /* 0x0000d800ff007b82 */ /* 0x000ea20000000800 */
[----:B------:R-:W3:Y:S01]  /*0040*/  LDCU UR5, c[0x0][0x370] ;  /* 0x00006e00ff0577ac */ /* 0x000ee20008000800 */
[----:B0-----:R-:W-:-:S06]  /*0050*/  ISETP.NE.AND P0, PT, RZ, UR4, PT ;  /* 0x00000004ff007c0c */ /* 0x001fcc000bf05270 */
[----:B------:R-:W0:Y:S07]  /*0060*/  S2UR UR4, SR_CTAID.X ;  /* 0x00000000000479c3 */ /* 0x000e2e0000002500 */
[----:B0--3--:R-:W-:Y:S05]  /*0070*/  @!P0 EXIT ;  /* 0x000000000000894d */ /* 0x009fea0003800000 */
[----:B------:R-:W0:Y:S01]  /*0080*/  LDC.64 R6, c[0x0][0x380] ;  /* 0x0000e000ff067b82 */ /* 0x000e220000000a00 */
[C---:B-12---:R-:W-:Y:S01]  /*0090*/  IMAD R2, R0.reuse, UR4, R3 ;  /* 0x0000000400027c24 */ /* 0x046fe2000f8e0203 */
[----:B------:R-:W1:Y:S01]  /*00a0*/  LDCU.64 UR6, c[0x0][0x358] ;  /* 0x00006b00ff0677ac */ /* 0x000e620008000a00 */
[----:B------:R-:W-:Y:S02]  /*00b0*/  IMAD R0, R0, UR5, RZ ;  /* 0x0000000500007c24 */ /* 0x000fe4000f8e02ff */
[----:B------:R-:W-:Y:S01]  /*00c0*/  IMAD.MOV.U32 R3, RZ, RZ, RZ ;  /* 0x000000ffff037224 */ /* 0x000fe200078e00ff */
[----:B------:R-:W2:Y:S06]  /*00d0*/  LDCU UR8, c[0x0][0x388] ;  /* 0x00007100ff0877ac */ /* 0x000eac0008000800 */
.L_x_2:
[----:B--2---:R-:W-:Y:S01]  /*00e0*/  IMAD.IADD R5, R2, 0x1, R3 ;  /* 0x0000000102057824 */ /* 0x004fe200078e0203 */
[----:B------:R-:W-:Y:S01]  /*00f0*/  IADD3 R3, PT, PT, R0, R3, RZ ;  /* 0x0000000300037210 */ /* 0x000fe20007ffe0ff */
[----:B------:R-:W-:Y:S03]  /*0100*/  BSSY.RECONVERGENT B0, `(.L_x_0) ;  /* 0x0000008000007945 */ /* 0x000fe60003800200 */
[----:B--2---:R-:W-:Y:S02]  /*0110*/  ISETP.GE.U32.AND P0, PT, R5, UR8, PT ;  /* 0x0000000805007c0c */ /* 0x004fe4000bf06070 */
[----:B------:R-:W-:-:S11]  /*0120*/  ISETP.GE.U32.AND P1, PT, R3, UR8, PT ;  /* 0x0000000803007c0c */ /* 0x000fd6000bf26070 */
[----:B------:R-:W-:Y:S05]  /*0130*/  @P0 BRA `(.L_x_1) ;  /* 0x0000000000100947 */ /* 0x000fea0003800000 */
[----:B0-----:R-:W-:-:S05]  /*0140*/  IMAD.WIDE R4, R5, 0x4, R6 ;  /* 0x0000000405047825 */ /* 0x001fca00078e0206 */
[----:B-1----:R-:W2:Y:S02]  /*0150*/  LDG.E R9, desc[UR6][R4.64] ;  /* 0x0000000604097981 */ /* 0x002ea4000c1e1900 */
[----:B--2---:R-:W-:-:S05]  /*0160*/  IMAD.IADD R9, R2, 0x1, R9 ;  /* 0x0000000102097824 */ /* 0x004fca00078e0209 */
[----:B------:R2:W-:Y:S02]  /*0170*/  STG.E desc[UR6][R4.64], R9 ;  /* 0x0000000904007986 */ /* 0x0005e4000c101906 */
.L_x_1:
[----:B-1----:R-:W-:Y:S05]  /*0180*/  BSYNC.RECONVERGENT B0 ;  /* 0x0000000000007941 */ /* 0x002fea0003800200 */
.L_x_0:
[----:B------:R-:W-:Y:S05]  /*0190*/  @!P1 BRA `(.L_x_2) ;  /* 0xfffffffc00d09947 */ /* 0x000fea000383ffff */
[----:B0-----:R-:W0:Y:S01]  /*01a0*/  LDC.64 R6, c[0x0][0x380] ;  /* 0x0000e000ff067b82 */ /* 0x001e220000000a00 */
[----:B------:R-:W-:Y:S01]  /*01b0*/  IMAD.MOV.U32 R3, RZ, RZ, RZ ;  /* 0x000000ffff037224 */ /* 0x000fe200078e00ff */
[----:B------:R-:W1:Y:S06]  /*01c0*/  LDCU UR4, c[0x0][0x388] ;  /* 0x00007100ff0477ac */ /* 0x000e6c0008000800 */
.L_x_5:
[----:B-12---:R-:W-:Y:S01]  /*01d0*/  IADD3 R5, PT, PT, R2, R3, RZ ;  /* 0x0000000302057210 */ /* 0x006fe20007ffe0ff */
[----:B------:R-:W-:Y:S01]  /*01e0*/  IMAD.IADD R3, R0, 0x1, R3 ;  /* 0x0000000100037824 */ /* 0x000fe200078e0203 */
[----:B------:R-:W-:Y:S02]  /*01f0*/  BSSY.RECONVERGENT B0, `(.L_x_3) ;  /* 0x0000008000007945 */ /* 0x000fe40003800200 */
[----:B-1----:R-:W-:Y:S02]  /*0200*/  ISETP.GE.U32.AND P0, PT, R5, UR4, PT ;  /* 0x0000000405007c0c */ /* 0x002fe4000bf06070 */
[----:B------:R-:W-:-:S11]  /*0210*/  ISETP.GE.U32.AND P1, PT, R3, UR4, PT ;  /* 0x0000000403007c0c */ /* 0x000fd6000bf26070 */
[----:B------:R-:W-:Y:S05]  /*0220*/  @P0 BRA `(.L_x_4) ;  /* 0x0000000000100947 */ /* 0x000fea0003800000 */
[----:B0-----:R-:W-:-:S05]  /*0230*/  IMAD.WIDE R4, R5, 0x4, R6 ;  /* 0x0000000405047825 */ /* 0x001fca00078e0206 */
[----:B------:R-:W2:Y:S02]  /*0240*/  LDG.E R9, desc[UR6][R4.64] ;  /* 0x0000000604097981 */ /* 0x000ea4000c1e1900 */
[----:B--2---:R-:W-:-:S05]  /*0250*/  IMAD.IADD R9, R2, 0x1, R9 ;  /* 0x0000000102097824 */ /* 0x004fca00078e0209 */
[----:B------:R1:W-:Y:S02]  /*0260*/  STG.E desc[UR6][R4.64], R9 ;  /* 0x0000000904007986 */ /* 0x0003e4000c101906 */
.L_x_4:
[----:B------:R-:W-:Y:S05]  /*0270*/  BSYNC.RECONVERGENT B0 ;  /* 0x0000000000007941 */ /* 0x000fea0003800200 */
.L_x_3:
[----:B------:R-:W-:Y:S05]  /*0280*/  @!P1 BRA `(.L_x_5) ;  /* 0xfffffffc00d09947 */ /* 0x000fea000383ffff */
[----:B0-----:R-:W0:Y:S01]  /*0290*/  LDC.64 R6, c[0x0][0x380] ;  /* 0x0000e000ff067b82 */ /* 0x001e220000000a00 */
[----:B------:R-:W-:Y:S01]  /*02a0*/  HFMA2 R3, -RZ, RZ, 0, 0 ;  /* 0x00000000ff037431 */ /* 0x000fe200000001ff */
[----:B------:R-:W2:Y:S06]  /*02b0*/  LDCU UR4, c[0x0][0x388] ;  /* 0x00007100ff0477ac */ /* 0x000eac0008000800 */
.L_x_8:
[--C-:B-1----:R-:W-:Y:S01]  /*02c0*/  IMAD.IADD R5, R2, 0x1, R3.reuse ;  /* 0x0000000102057824 */ /* 0x102fe200078e0203 */
[----:B------:R-:W-:Y:S01]  /*02d0*/  BSSY.RECONVERGENT B0, `(.L_x_6) ;  /* 0x0000009000007945 */ /* 0x000fe20003800200 */
[----:B------:R-:W-:-:S03]  /*02e0*/  IMAD.IADD R3, R0, 0x1, R3 ;  /* 0x0000000100037824 */ /* 0x000fc600078e0203 */
[----:B--2---:R-:W-:Y:S02]  /*02f0*/  ISETP.GE.U32.AND P0, PT, R5, UR4, PT ;  /* 0x0000000405007c0c */ /* 0x004fe4000bf06070 */
[----:B------:R-:W-:-:S11]  /*0300*/  ISETP.GE.U32.AND P1, PT, R3, UR4, PT ;  /* 0x0000000403007c0c */ /* 0x000fd6000bf26070 */
[----:B------:R-:W-:Y:S05]  /*0310*/  @P0 BRA `(.L_x_7) ;  /* 0x0000000000100947 */ /* 0x000fea0003800000 */
[----:B0-----:R-:W-:-:S05]  /*0320*/  IMAD.WIDE R4, R5, 0x4, R6 ;  /* 0x0000000405047825 */ /* 0x001fca00078e0206 */
[----:B------:R-:W2:Y:S02]  /*0330*/  LDG.E R9, desc[UR6][R4.64] ;  /* 0x0000000604097981 */ /* 0x000ea4000c1e1900 */
[----:B--2---:R-:W-:-:S05]  /*0340*/  IADD3 R9, PT, PT, R2, R9, RZ ;  /* 0x0000000902097210 */ /* 0x004fca0007ffe0ff */
[----:B------:R1:W-:Y:S02]  /*0350*/  STG.E desc[UR6][R4.64], R9 ;  /* 0x0000000904007986 */ /* 0x0003e4000c101906 */
.L_x_7:
[----:B------:R-:W-:Y:S05]  /*0360*/  BSYNC.RECONVERGENT B0 ;  /* 0x0000000000007941 */ /* 0x000fea0003800200 */
.L_x_6:
[----:B------:R-:W-:Y:S05]  /*0370*/  @!P1 BRA `(.L_x_8) ;  /* 0xfffffffc00d09947 */ /* 0x000fea000383ffff */
[----:B0-----:R-:W0:Y:S01]  /*0380*/  LDC.64 R6, c[0x0][0x380] ;  /* 0x0000e000ff067b82 */ /* 0x001e220000000a00 */
[----:B------:R-:W-:Y:S01]  /*0390*/  IMAD.MOV.U32 R3, RZ, RZ, RZ ;  /* 0x000000ffff037224 */ /* 0x000fe200078e00ff */
[----:B------:R-:W2:Y:S06]  /*03a0*/  LDCU UR4, c[0x0][0x388] ;  /* 0x00007100ff0477ac */ /* 0x000eac0008000800 */
.L_x_11:
[----:B-1----:R-:W-:Y:S01]  /*03b0*/  IMAD.IADD R5, R2, 0x1, R3 ;  /* 0x0000000102057824 */ /* 0x002fe200078e0203 */
[----:B------:R-:W-:Y:S01]  /*03c0*/  IADD3 R3, PT, PT, R0, R3, RZ ;  /* 0x0000000300037210 */ /* 0x000fe20007ffe0ff */
[----:B------:R-:W-:Y:S03]  /*03d0*/  BSSY.RECONVERGENT B0, `(.L_x_9) ;  /* 0x0000008000007945 */ /* 0x000fe60003800200 */
[----:B--2---:R-:W-:Y:S02]  /*03e0*/  ISETP.GE.U32.AND P0, PT, R5, UR4, PT ;  /* 0x0000000405007c0c */ /* 0x004fe4000bf06070 */
[----:B------:R-:W-:-:S11]  /*03f0*/  ISETP.GE.U32.AND P1, PT, R3, UR4, PT ;  /* 0x0000000403007c0c */ /* 0x000fd6000bf26070 */
[----:B------:R-:W-:Y:S05]  /*0400*/  @P0 BRA `(.L_x_10) ;  /* 0x0000000000100947 */ /* 0x000fea0003800000 */
[----:B0-----:R-:W-:-:S05]  /*0410*/  IMAD.WIDE R4, R5, 0x4, R6 ;  /* 0x0000000405047825 */ /* 0x001fca00078e0206 */
[----:B------:R-:W2:Y:S02]  /*0420*/  LDG.E R9, desc[UR6][R4.64] ;  /* 0x0000000604097981 */ /* 0x000ea4000c1e1900 */
[----:B--2---:R-:W-:-:S05]  /*0430*/  IMAD.IADD R9, R2, 0x1, R9 ;  /* 0x0000000102097824 */ /* 0x004fca00078e0209 */
[----:B------:R1:W-:Y:S02]  /*0440*/  STG.E desc[UR6][R4.64], R9 ;  /* 0x0000000904007986 */ /* 0x0003e4000c101906 */
.L_x_10:
[----:B------:R-:W-:Y:S05]  /*0450*/  BSYNC.RECONVERGENT B0 ;  /* 0x0000000000007941 */ /* 0x000fea0003800200 */
.L_x_9:
[----:B------:R-:W-:Y:S05]  /*0460*/  @!P1 BRA `(.L_x_11) ;  /* 0xfffffffc00d09947 */ /* 0x000fea000383ffff */
[----:B0-----:R-:W0:Y:S01]  /*0470*/  LDC.64 R6, c[0x0][0x380] ;  /* 0x0000e000ff067b82 */ /* 0x001e220000000a00 */
[----:B------:R-:W-:Y:S01]  /*0480*/  IMAD.MOV.U32 R3, RZ, RZ, RZ ;  /* 0x000000ffff037224 */ /* 0x000fe200078e00ff */
[----:B------:R-:W2:Y:S06]  /*0490*/  LDCU UR4, c[0x0][0x388] ;  /* 0x00007100ff0477ac */ /* 0x000eac0008000800 */
.L_x_14:
[----:B-1----:R-:W-:Y:S01]  /*04a0*/  IADD3 R5, PT, PT, R2, R3, RZ ;  /* 0x0000000302057210 */ /* 0x002fe20007ffe0ff */
[----:B------:R-:W-:Y:S01]  /*04b0*/  IMAD.IADD R3, R0, 0x1, R3 ;  /* 0x0000000100037824 */ /* 0x000fe200078e0203 */
[----:B------:R-:W-:Y:S02]  /*04c0*/  BSSY.RECONVERGENT B0, `(.L_x_12) ;  /* 0x0000008000007945 */ /* 0x000fe40003800200 */
[----:B--2---:R-:W-:Y:S02]  /*04d0*/  ISETP.GE.U32.AND P0, PT, R5, UR4, PT ;  /* 0x0000000405007c0c */ /* 0x004fe4000bf06070 */
[----:B------:R-:W-:-:S11]  /*04e0*/  ISETP.GE.U32.AND P1, PT, R3, UR4, PT ;  /* 0x0000000403007c0c */ /* 0x000fd6000bf26070 */
[----:B------:R-:W-:Y:S05]  /*04f0*/  @P0 BRA `(.L_x_13) ;  /* 0x0000000000100947 */ /* 0x000fea0003800000 */
[----:B0-----:R-:W-:-:S05]  /*0500*/  IMAD.WIDE R4, R5, 0x4, R6 ;  /* 0x0000000405047825 */ /* 0x001fca00078e0206 */
[----:B------:R-:W2:Y:S02]  /*0510*/  LDG.E R9, desc[UR6][R4.64] ;  /* 0x0000000604097981 */ /* 0x000ea4000c1e1900 */
[----:B--2---:R-:W-:-:S05]  /*0520*/  IADD3 R9, PT, PT, R2, R9, RZ ;  /* 0x0000000902097210 */ /* 0x004fca0007ffe0ff */
[----:B------:R1:W-:Y:S02]  /*0530*/  STG.E desc[UR6][R4.64], R9 ;  /* 0x0000000904007986 */ /* 0x0003e4000c101906 */
.L_x_13:
[----:B------:R-:W-:Y:S05]  /*0540*/  BSYNC.RECONVERGENT B0 ;  /* 0x0000000000007941 */ /* 0x000fea0003800200 */
.L_x_12:
[----:B------:R-:W-:Y:S05]  /*0550*/  @!P1 BRA `(.L_x_14) ;  /* 0xfffffffc00d09947 */ /* 0x000fea000383ffff */
[----:B0-----:R-:W0:Y:S01]  /*0560*/  LDC.64 R6, c[0x0][0x380] ;  /* 0x0000e000ff067b82 */ /* 0x001e220000000a00 */
[----:B------:R-:W-:Y:S01]  /*0570*/  IMAD.MOV.U32 R3, RZ, RZ, RZ ;  /* 0x000000ffff037224 */ /* 0x000fe200078e00ff */
[----:B------:R-:W2:Y:S06]  /*0580*/  LDCU UR4, c[0x0][0x388] ;  /* 0x00007100ff0477ac */ /* 0x000eac0008000800 */
.L_x_17:
        /* <DEDUP_REMOVED lines=10> */
.L_x_16:
[----:B------:R-:W-:Y:S05]  /*0630*/  BSYNC.RECONVERGENT B0 ;  /* 0x0000000000007941 */ /* 0x000fea0003800200 */
.L_x_15:
[----:B------:R-:W-:Y:S05]  /*0640*/  @!P1 BRA `(.L_x_17) ;  /* 0xfffffffc00d09947 */ /* 0x000fea000383ffff */
[----:B0-----:R-:W0:Y:S01]  /*0650*/  LDC.64 R6, c[0x0][0x380] ;  /* 0x0000e000ff067b82 */ /* 0x001e220000000a00 */
[----:B------:R-:W-:Y:S01]  /*0660*/  IMAD.MOV.U32 R3, RZ, RZ, RZ ;  /* 0x000000ffff037224 */ /* 0x000fe200078e00ff */
[----:B------:R-:W2:Y:S06]  /*0670*/  LDCU UR4, c[0x0][0x388] ;  /* 0x00007100ff0477ac */ /* 0x000eac0008000800 */
.L_x_20:
        /* <DEDUP_REMOVED lines=10> */
.L_x_19:
[----:B------:R-:W-:Y:S05]  /*0720*/  BSYNC.RECONVERGENT B0 ;  /* 0x0000000000007941 */ /* 0x000fea0003800200 */
.L_x_18:
[----:B------:R-:W-:Y:S05]  /*0730*/  @!P1 BRA `(.L_x_20) ;  /* 0xfffffffc00d09947 */ /* 0x000fea000383ffff */
[----:B0-----:R-:W0:Y:S01]  /*0740*/  LDC.64 R6, c[0x0][0x380] ;  /* 0x0000e000ff067b82 */ /* 0x001e220000000a00 */
[----:B------:R-:W-:Y:S01]  /*0750*/  IMAD.MOV.U32 R3, RZ, RZ, RZ ;  /* 0x000000ffff037224 */ /* 0x000fe200078e00ff */
[----:B------:R-:W2:Y:S06]  /*0760*/  LDCU UR4, c[0x0][0x388] ;  /* 0x00007100ff0477ac */ /* 0x000eac0008000800 */
.L_x_23:
        /* <DEDUP_REMOVED lines=10> */
.L_x_22:
[----:B------:R-:W-:Y:S05]  /*0810*/  BSYNC.RECONVERGENT B0 ;  /* 0x0000000000007941 */ /* 0x000fea0003800200 */
.L_x_21:
[----:B------:R-:W-:Y:S05]  /*0820*/  @!P1 BRA `(.L_x_23) ;  /* 0xfffffffc00d09947 */ /* 0x000fea000383ffff */
[----:B0-----:R-:W0:Y:S01]  /*0830*/  LDC.64 R6, c[0x0][0x380] ;  /* 0x0000e000ff067b82 */ /* 0x001e220000000a00 */
[----:B------:R-:W-:Y:S01]  /*0840*/  IMAD.MOV.U32 R3, RZ, RZ, RZ ;  /* 0x000000ffff037224 */ /* 0x000fe200078e00ff */
[----:B------:R-:W2:Y:S06]  /*0850*/  LDCU UR4, c[0x0][0x388] ;  /* 0x00007100ff0477ac */ /* 0x000eac0008000800 */
.L_x_26:
        /* <DEDUP_REMOVED lines=10> */
.L_x_25:
[----:B------:R-:W-:Y:S05]  /*0900*/  BSYNC.RECONVERGENT B0 ;  /* 0x0000000000007941 */ /* 0x000fea0003800200 */
.L_x_24:
[----:B------:R-:W-:Y:S05]  /*0910*/  @!P1 BRA `(.L_x_26) ;  /* 0xfffffffc00d09947 */ /* 0x000fea000383ffff */
[----:B------:R-:W-:Y:S05]  /*0920*/  EXIT ;  /* 0x000000000000794d */ /* 0x000fea0003800000 */
.L_x_27:
[----:B------:R-:W-:-:S00]  /*0930*/  BRA `(.L_x_27) ;  /* 0xfffffffc00fc7947 */ /* 0x000fc0000383ffff */
[----:B------:R-:W-:-:S00]  /*0940*/  NOP ;  /* 0x0000000000007918 */ /* 0x000fc00000000000 */
        /* <DEDUP_REMOVED lines=11> */
.L_x_28:


//--------------------- .nv.shared.reserved.0     --------------------------
	.section	.nv.shared.reserved.0,"aw",@nobits
	.weak		__nv_reservedSMEM_offset_0_alias
	.size		__nv_reservedSMEM_offset_0_alias, 0, 64
	.other		__nv_reservedSMEM_offset_0_alias,@"STO_CUDA_RESERVED_SHARED STV_DEFAULT"
__nv_reservedSMEM_offset_0_alias:
	.zero		0
	.zero		64


//--------------------- .nv.constant0._Z14dummy_functionPij --------------------------
	.section	.nv.constant0._Z14dummy_functionPij,"a",@progbits
	.sectionflags	@""
	.align	4
.nv.constant0._Z14dummy_functionPij:
	.zero		908


//--------------------- SYMBOLS --------------------------

	.type		.nv.reservedSmem.offset0,@object
	.size		.nv.reservedSmem.offset0,0x4
